	.headerflags	@"EF_CUDA_TEXMODE_UNIFIED EF_CUDA_64BIT_ADDRESS EF_CUDA_ACCELERATORS EF_CUDA_SM90 EF_CUDA_VIRTUAL_SM(EF_CUDA_SM90)"
	.elftype	@"ET_EXEC"


//--------------------- .nv.info                  --------------------------
	.section	.nv.info,"",@"SHT_CUDA_INFO"
	.align	4


	//----- nvinfo : EIATTR_REGCOUNT
	.align		4
        /*0000*/ 	.byte	0x04, 0x2f
        /*0002*/ 	.short	(.L_3 - .L_2)
	.align		4
.L_2:
        /*0004*/ 	.word	index@(triton_poi_fused__native_batch_norm_legit_no_training_rrelu_with_noise_functional_26)
        /*0008*/ 	.word	0x00000010


	//----- nvinfo : EIATTR_MIN_STACK_SIZE
	.align		4
.L_3:
        /*000c*/ 	.byte	0x04, 0x12
        /*000e*/ 	.short	(.L_5 - .L_4)
	.align		4
.L_4:
        /*0010*/ 	.word	index@(triton_poi_fused__native_batch_norm_legit_no_training_rrelu_with_noise_functional_26)
        /*0014*/ 	.word	0x00000000


	//----- nvinfo : EIATTR_FRAME_SIZE
	.align		4
.L_5:
        /*0018*/ 	.byte	0x04, 0x11
        /*001a*/ 	.short	(.L_7 - .L_6)
	.align		4
.L_6:
        /*001c*/ 	.word	index@(triton_poi_fused__native_batch_norm_legit_no_training_rrelu_with_noise_functional_26)
        /*0020*/ 	.word	0x00000000


	//----- nvinfo : EIATTR_MIN_STACK_SIZE
	.align		4
.L_7:
        /*0024*/ 	.byte	0x04, 0x12
        /*0026*/ 	.short	(.L_9 - .L_8)
	.align		4
.L_8:
        /*0028*/ 	.word	index@(triton_poi_fused__native_batch_norm_legit_no_training_rrelu_with_noise_functional_26)
        /*002c*/ 	.word	0x00000000
.L_9:


//--------------------- .nv.info.triton_poi_fused__native_batch_norm_legit_no_training_rrelu_with_noise_functional_26 --------------------------
	.section	.nv.info.triton_poi_fused__native_batch_norm_legit_no_training_rrelu_with_noise_functional_26,"",@"SHT_CUDA_INFO"
	.sectionflags	@""
	.align	4


	//----- nvinfo : EIATTR_CUDA_API_VERSION
	.align		4
        /*0000*/ 	.byte	0x04, 0x37
        /*0002*/ 	.short	(.L_11 - .L_10)
.L_10:
        /*0004*/ 	.word	0x0000007c


	//----- nvinfo : EIATTR_KPARAM_INFO
	.align		4
.L_11:
        /*0008*/ 	.byte	0x04, 0x17
        /*000a*/ 	.short	(.L_13 - .L_12)
.L_12:
        /*000c*/ 	.word	0x00000000
        /*0010*/ 	.short	0x0006
        /*0012*/ 	.short	0x0030
        /*0014*/ 	.byte	0x00, 0xf0, 0x11, 0x00


	//----- nvinfo : EIATTR_KPARAM_INFO
	.align		4
.L_13:
        /*0018*/ 	.byte	0x04, 0x17
        /*001a*/ 	.short	(.L_15 - .L_14)
.L_14:
        /*001c*/ 	.word	0x00000000
        /*0020*/ 	.short	0x0005
        /*0022*/ 	.short	0x0028
        /*0024*/ 	.byte	0x00, 0xf4, 0x21, 0x00


	//----- nvinfo : EIATTR_KPARAM_INFO
	.align		4
.L_15:
        /*0028*/ 	.byte	0x04, 0x17
        /*002a*/ 	.short	(.L_17 - .L_16)
.L_16:
        /*002c*/ 	.word	0x00000000
        /*0030*/ 	.short	0x0004
        /*0032*/ 	.short	0x0020
        /*0034*/ 	.byte	0x00, 0xf4, 0x21, 0x00


	//----- nvinfo : EIATTR_KPARAM_INFO
	.align		4
.L_17:
        /*0038*/ 	.byte	0x04, 0x17
        /*003a*/ 	.short	(.L_19 - .L_18)
.L_18:
        /*003c*/ 	.word	0x00000000
        /*0040*/ 	.short	0x0003
        /*0042*/ 	.short	0x0018
        /*0044*/ 	.byte	0x00, 0xf4, 0x21, 0x00


	//----- nvinfo : EIATTR_KPARAM_INFO
	.align		4
.L_19:
        /*0048*/ 	.byte	0x04, 0x17
        /*004a*/ 	.short	(.L_21 - .L_20)
.L_20:
        /*004c*/ 	.word	0x00000000
        /*0050*/ 	.short	0x0002
        /*0052*/ 	.short	0x0010
        /*0054*/ 	.byte	0x00, 0xf4, 0x21, 0x00


	//----- nvinfo : EIATTR_KPARAM_INFO
	.align		4
.L_21:
        /*0058*/ 	.byte	0x04, 0x17
        /*005a*/ 	.short	(.L_23 - .L_22)
.L_22:
        /*005c*/ 	.word	0x00000000
        /*0060*/ 	.short	0x0001
        /*0062*/ 	.short	0x0008
        /*0064*/ 	.byte	0x00, 0xf4, 0x21, 0x00


	//----- nvinfo : EIATTR_KPARAM_INFO
	.align		4
.L_23:
        /*0068*/ 	.byte	0x04, 0x17
        /*006a*/ 	.short	(.L_25 - .L_24)
.L_24:
        /*006c*/ 	.word	0x00000000
        /*0070*/ 	.short	0x0000
        /*0072*/ 	.short	0x0000
        /*0074*/ 	.byte	0x00, 0xf4, 0x21, 0x00


	//----- nvinfo : EIATTR_SPARSE_MMA_MASK
	.align		4
.L_25:
        /*0078*/ 	.byte	0x03, 0x50
        /*007a*/ 	.short	0x0000


	//----- nvinfo : EIATTR_MAXREG_COUNT
	.align		4
        /*007c*/ 	.byte	0x03, 0x1b
        /*007e*/ 	.short	0x00ff


	//----- nvinfo : EIATTR_EXIT_INSTR_OFFSETS
	.align		4
        /*0080*/ 	.byte	0x04, 0x1c
        /*0082*/ 	.short	(.L_27 - .L_26)


	//   ....[0]....
.L_26:
        /*0084*/ 	.word	0x000002d0


	//----- nvinfo : EIATTR_REQNTID
	.align		4
.L_27:
        /*0088*/ 	.byte	0x04, 0x10
        /*008a*/ 	.short	(.L_29 - .L_28)
.L_28:
        /*008c*/ 	.word	0x00000080
        /*0090*/ 	.word	0x00000001
        /*0094*/ 	.word	0x00000001


	//----- nvinfo : EIATTR_CBANK_PARAM_SIZE
	.align		4
.L_29:
        /*0098*/ 	.byte	0x03, 0x19
        /*009a*/ 	.short	0x0034


	//----- nvinfo : EIATTR_PARAM_CBANK
	.align		4
        /*009c*/ 	.byte	0x04, 0x0a
        /*009e*/ 	.short	(.L_31 - .L_30)
	.align		4
.L_30:
        /*00a0*/ 	.word	index@(.nv.constant0.triton_poi_fused__native_batch_norm_legit_no_training_rrelu_with_noise_functional_26)
        /*00a4*/ 	.short	0x0210
        /*00a6*/ 	.short	0x0034


	//----- nvinfo : EIATTR_SW_WAR
	.align		4
.L_31:
        /*00a8*/ 	.byte	0x04, 0x36
        /*00aa*/ 	.short	(.L_33 - .L_32)
.L_32:
        /*00ac*/ 	.word	0x00000008
.L_33:


//--------------------- .nv.callgraph             --------------------------
	.section	.nv.callgraph,"",@"SHT_CUDA_CALLGRAPH"
	.align	4
	.sectionentsize	8
	.align		4
        /*0000*/ 	.word	0x00000000
	.align		4
        /*0004*/ 	.word	0xffffffff
	.align		4
        /*0008*/ 	.word	0x00000000
	.align		4
        /*000c*/ 	.word	0xfffffffe
	.align		4
        /*0010*/ 	.word	0x00000000
	.align		4
        /*0014*/ 	.word	0xfffffffd
	.align		4
        /*0018*/ 	.word	0x00000000
	.align		4
        /*001c*/ 	.word	0xfffffffc


//--------------------- .nv.constant4             --------------------------
	.section	.nv.constant4,"a",@progbits
	.align	8
	.align		8
.nv.constant4:
        /*0000*/ 	.dword	_$_str
	.align		8
        /*0008*/ 	.dword	_$_str_$_2


//--------------------- .text.triton_poi_fused__native_batch_norm_legit_no_training_rrelu_with_noise_functional_26 --------------------------
	.section	.text.triton_poi_fused__native_batch_norm_legit_no_training_rrelu_with_noise_functional_26,"ax",@progbits
	.align	128
        .global         triton_poi_fused__native_batch_norm_legit_no_training_rrelu_with_noise_functional_26
        .type           triton_poi_fused__native_batch_norm_legit_no_training_rrelu_with_noise_functional_26,@function
        .size           triton_poi_fused__native_batch_norm_legit_no_training_rrelu_with_noise_functional_26,(.L_x_1 - triton_poi_fused__native_batch_norm_legit_no_training_rrelu_with_noise_functional_26)
        .other          triton_poi_fused__native_batch_norm_legit_no_training_rrelu_with_noise_functional_26,@"STO_CUDA_ENTRY STV_DEFAULT"
triton_poi_fused__native_batch_norm_legit_no_training_rrelu_with_noise_functional_26:
.text.triton_poi_fused__native_batch_norm_legit_no_training_rrelu_with_noise_functional_26:
[----:B------:R-:W-:Y:S01]  /*0000*/  LDC R1, c[0x0][0x28] ;  /* 0x00000a00ff017b82 */ /* 0x000fe20000000800 */
[----:B------:R-:W1:Y:S07]  /*0010*/  S2R R0, SR_TID.X ;  /* 0x0000000000007919 */ /* 0x000e6e0000002100 */
[----:B------:R-:W2:Y:S01]  /*0020*/  LDC.64 R6, c[0x0][0x228] ;  /* 0x00008a00ff067b82 */ /* 0x000ea20000000a00 */
[----:B------:R-:W-:Y:S01]  /*0030*/  ULDC.64 UR4, c[0x0][0x208] ;  /* 0x0000820000047ab9 */ /* 0x000fe20000000a00 */
[----:B------:R-:W3:Y:S06]  /*0040*/  S2R R3, SR_CTAID.X ;  /* 0x0000000000037919 */ /* 0x000eec0000002500 */
[----:B------:R-:W4:Y:S08]  /*0050*/  LDC.64 R4, c[0x0][0x220] ;  /* 0x00008800ff047b82 */ /* 0x000f300000000a00 */
[----:B------:R-:W5:Y:S08]  /*0060*/  LDC.64 R8, c[0x0][0x230] ;  /* 0x00008c00ff087b82 */ /* 0x000f700000000a00 */
[----:B------:R-:W5:Y:S01]  /*0070*/  LDC.64 R10, c[0x0][0x238] ;  /* 0x00008e00ff0a7b82 */ /* 0x000f620000000a00 */
[----:B-1----:R-:W-:-:S02]  /*0080*/  LOP3.LUT R0, R0, 0x7f, RZ, 0xc0, !PT ;  /* 0x0000007f00007812 */ /* 0x002fc400078ec0ff */
[----:B---3--:R-:W-:Y:S02]  /*0090*/  SHF.R.S32.HI R2, RZ, 0x18, R3 ;  /* 0x00000018ff027819 */ /* 0x008fe40000011403 */
[----:B------:R-:W-:Y:S02]  /*00a0*/  LEA R0, R3, R0, 0x7 ;  /* 0x0000000003007211 */ /* 0x000fe400078e38ff */
[----:B------:R-:W-:-:S04]  /*00b0*/  SGXT R3, R2, 0x1 ;  /* 0x000000010203781a */ /* 0x000fc80000000200 */
[----:B------:R-:W-:-:S04]  /*00c0*/  LEA.HI R3, R3, R0, RZ, 0x2 ;  /* 0x0000000003037211 */ /* 0x000fc800078f10ff */
[----:B------:R-:W-:-:S04]  /*00d0*/  LOP3.LUT R3, R3, 0xfffffffc, RZ, 0xc0, !PT ;  /* 0xfffffffc03037812 */ /* 0x000fc800078ec0ff */
[----:B------:R-:W-:Y:S02]  /*00e0*/  IADD3 R13, R0, -R3, RZ ;  /* 0x80000003000d7210 */ /* 0x000fe40007ffe0ff */
[----:B------:R-:W1:Y:S03]  /*00f0*/  LDC.64 R2, c[0x0][0x218] ;  /* 0x00008600ff027b82 */ /* 0x000e660000000a00 */
[----:B--2---:R-:W-:-:S06]  /*0100*/  IMAD.WIDE R6, R13, 0x4, R6 ;  /* 0x000000040d067825 */ /* 0x004fcc00078e0206 */
[----:B------:R-:W2:Y:S01]  /*0110*/  LDG.E.EL R6, desc[UR4][R6.64] ;  /* 0x0000000406067981 */ /* 0x000ea2000c2e1900 */
[----:B----4-:R-:W-:-:S04]  /*0120*/  IMAD.WIDE R4, R13, 0x4, R4 ;  /* 0x000000040d047825 */ /* 0x010fc800078e0204 */
[C---:B-----5:R-:W-:Y:S02]  /*0130*/  IMAD.WIDE R8, R13.reuse, 0x4, R8 ;  /* 0x000000040d087825 */ /* 0x060fe400078e0208 */
[----:B------:R3:W4:Y:S02]  /*0140*/  LDG.E.EL R5, desc[UR4][R4.64] ;  /* 0x0000000404057981 */ /* 0x000724000c2e1900 */
[----:B0-----:R-:W-:Y:S02]  /*0150*/  IMAD.WIDE R10, R13, 0x4, R10 ;  /* 0x000000040d0a7825 */ /* 0x001fe400078e020a */
[----:B------:R-:W5:Y:S02]  /*0160*/  LDG.E.EL R8, desc[UR4][R8.64] ;  /* 0x0000000408087981 */ /* 0x000f64000c2e1900 */
[----:B-1----:R-:W-:Y:S02]  /*0170*/  IMAD.WIDE R2, R0, 0x4, R2 ;  /* 0x0000000400027825 */ /* 0x002fe400078e0202 */
[----:B------:R-:W5:Y:S04]  /*0180*/  LDG.E.EL R11, desc[UR4][R10.64] ;  /* 0x000000040a0b7981 */ /* 0x000f68000c2e1900 */
[----:B------:R-:W4:Y:S01]  /*0190*/  LDG.E R2, desc[UR4][R2.64] ;  /* 0x0000000402027981 */ /* 0x000f22000c1e1900 */
[----:B---3--:R-:W-:Y:S01]  /*01a0*/  HFMA2.MMA R4, -RZ, RZ, 1.625, 0 ;  /* 0x3e800000ff047435 */ /* 0x008fe200000001ff */
[----:B--2---:R-:W-:-:S04]  /*01b0*/  FADD R6, R6, 9.9999997473787516356e-06 ;  /* 0x3727c5ac06067421 */ /* 0x004fc80000000000 */
[----:B------:R-:W0:Y:S02]  /*01c0*/  MUFU.SQRT R7, R6 ;  /* 0x0000000600077308 */ /* 0x000e240000002000 */
[C---:B0-----:R-:W-:Y:S02]  /*01d0*/  FSETP.GT.AND P0, PT, R7.reuse, 8.50705917302346158658e+37, PT ;  /* 0x7e8000000700780b */ /* 0x041fe40003f04000 */
[----:B------:R-:W-:-:S11]  /*01e0*/  FSETP.GEU.AND P1, PT, R7, 1.175494350822287508e-38, PT ;  /* 0x008000000700780b */ /* 0x000fd60003f2e000 */
[----:B------:R-:W-:-:S04]  /*01f0*/  @P0 FMUL R7, R7, 0.25 ;  /* 0x3e80000007070820 */ /* 0x000fc80000400000 */
[----:B------:R-:W-:-:S06]  /*0200*/  @!P1 FMUL R7, R7, 16777216 ;  /* 0x4b80000007079820 */ /* 0x000fcc0000400000 */
[----:B------:R-:W0:Y:S01]  /*0210*/  MUFU.RCP R7, R7 ;  /* 0x0000000700077308 */ /* 0x000e220000001000 */
[----:B------:R-:W-:Y:S01]  /*0220*/  FSEL R4, R4, 1, P0 ;  /* 0x3f80000004047808 */ /* 0x000fe20000000000 */
[----:B----4-:R-:W-:Y:S02]  /*0230*/  FADD R5, R2, -R5 ;  /* 0x8000000502057221 */ /* 0x010fe40000000000 */
[----:B------:R-:W1:Y:S02]  /*0240*/  LDC.64 R2, c[0x0][0x210] ;  /* 0x00008400ff027b82 */ /* 0x000e640000000a00 */
[----:B------:R-:W-:-:S04]  /*0250*/  @!P1 FMUL R4, R4, 16777216 ;  /* 0x4b80000004049820 */ /* 0x000fc80000400000 */
[----:B0-----:R-:W-:-:S04]  /*0260*/  FMUL R4, R7, R4 ;  /* 0x0000000407047220 */ /* 0x001fc80000400000 */
[----:B------:R-:W-:-:S04]  /*0270*/  FMUL R4, R5, R4 ;  /* 0x0000000405047220 */ /* 0x000fc80000400000 */
[----:B-----5:R-:W-:-:S05]  /*0280*/  FFMA R11, R8, R4, R11 ;  /* 0x00000004080b7223 */ /* 0x020fca000000000b */
[----:B------:R-:W-:Y:S01]  /*0290*/  FSETP.GT.AND P0, PT, R11, RZ, PT ;  /* 0x000000ff0b00720b */ /* 0x000fe20003f04000 */
[----:B-1----:R-:W-:-:S12]  /*02a0*/  IMAD.WIDE R2, R0, 0x4, R2 ;  /* 0x0000000400027825 */ /* 0x002fd800078e0202 */
[----:B------:R-:W-:-:S05]  /*02b0*/  @!P0 FMUL R11, R11, 0.22916667163372039795 ;  /* 0x3e6aaaab0b0b8820 */ /* 0x000fca0000400000 */
[----:B------:R-:W-:Y:S01]  /*02c0*/  STG.E desc[UR4][R2.64], R11 ;  /* 0x0000000b02007986 */ /* 0x000fe2000c101904 */
[----:B------:R-:W-:Y:S05]  /*02d0*/  EXIT ;  /* 0x000000000000794d */ /* 0x000fea0003800000 */
.L_x_0:
[----:B------:R-:W-:-:S00]  /*02e0*/  BRA `(.L_x_0) ;  /* 0xfffffffc00fc7947 */ /* 0x000fc0000383ffff */
[----:B------:R-:W-:-:S00]  /*02f0*/  NOP ;  /* 0x0000000000007918 */ /* 0x000fc00000000000 */
        /* <DEDUP_REMOVED lines=8> */
.L_x_1:


//--------------------- .nv.global.init           --------------------------
	.section	.nv.global.init,"aw",@progbits
.nv.global.init:
	.type		_$_str,@object
	.size		_$_str,(_$_str_$_2 - _$_str)
_$_str:
        /*0000*/ 	.byte	0x5f, 0x5f, 0x43, 0x55, 0x44, 0x41, 0x5f, 0x46, 0x54, 0x5a, 0x00
	.type		_$_str_$_2,@object
	.size		_$_str_$_2,(.L_1 - _$_str_$_2)
_$_str_$_2:
        /*000b*/ 	.byte	0x5f, 0x5f, 0x43, 0x55, 0x44, 0x41, 0x5f, 0x50, 0x52, 0x45, 0x43, 0x5f, 0x53, 0x51, 0x52, 0x54
        /*001b*/ 	.byte	0x00
.L_1:


//--------------------- .nv.constant0.triton_poi_fused__native_batch_norm_legit_no_training_rrelu_with_noise_functional_26 --------------------------
	.section	.nv.constant0.triton_poi_fused__native_batch_norm_legit_no_training_rrelu_with_noise_functional_26,"a",@progbits
	.sectionflags	@""
	.align	4
.nv.constant0.triton_poi_fused__native_batch_norm_legit_no_training_rrelu_with_noise_functional_26:
	.zero		580
